	.headerflags	@"EF_CUDA_TEXMODE_UNIFIED EF_CUDA_64BIT_ADDRESS EF_CUDA_ACCELERATORS EF_CUDA_SM90 EF_CUDA_VIRTUAL_SM(EF_CUDA_SM90)"
	.elftype	@"ET_EXEC"


//--------------------- .nv.info                  --------------------------
	.section	.nv.info,"",@"SHT_CUDA_INFO"
	.align	4


	//----- nvinfo : EIATTR_REGCOUNT
	.align		4
        /*0000*/ 	.byte	0x04, 0x2f
        /*0002*/ 	.short	(.L_1 - .L_0)
	.align		4
.L_0:
        /*0004*/ 	.word	index@(triton_poi_fused_new_zeros_0)
        /*0008*/ 	.word	0x00000008


	//----- nvinfo : EIATTR_MIN_STACK_SIZE
	.align		4
.L_1:
        /*000c*/ 	.byte	0x04, 0x12
        /*000e*/ 	.short	(.L_3 - .L_2)
	.align		4
.L_2:
        /*0010*/ 	.word	index@(triton_poi_fused_new_zeros_0)
        /*0014*/ 	.word	0x00000000


	//----- nvinfo : EIATTR_FRAME_SIZE
	.align		4
.L_3:
        /*0018*/ 	.byte	0x04, 0x11
        /*001a*/ 	.short	(.L_5 - .L_4)
	.align		4
.L_4:
        /*001c*/ 	.word	index@(triton_poi_fused_new_zeros_0)
        /*0020*/ 	.word	0x00000000


	//----- nvinfo : EIATTR_MIN_STACK_SIZE
	.align		4
.L_5:
        /*0024*/ 	.byte	0x04, 0x12
        /*0026*/ 	.short	(.L_7 - .L_6)
	.align		4
.L_6:
        /*0028*/ 	.word	index@(triton_poi_fused_new_zeros_0)
        /*002c*/ 	.word	0x00000000
.L_7:


//--------------------- .nv.info.triton_poi_fused_new_zeros_0 --------------------------
	.section	.nv.info.triton_poi_fused_new_zeros_0,"",@"SHT_CUDA_INFO"
	.sectionflags	@""
	.align	4


	//----- nvinfo : EIATTR_CUDA_API_VERSION
	.align		4
        /*0000*/ 	.byte	0x04, 0x37
        /*0002*/ 	.short	(.L_9 - .L_8)
.L_8:
        /*0004*/ 	.word	0x0000007c


	//----- nvinfo : EIATTR_KPARAM_INFO
	.align		4
.L_9:
        /*0008*/ 	.byte	0x04, 0x17
        /*000a*/ 	.short	(.L_11 - .L_10)
.L_10:
        /*000c*/ 	.word	0x00000000
        /*0010*/ 	.short	0x0001
        /*0012*/ 	.short	0x0008
        /*0014*/ 	.byte	0x00, 0xf0, 0x11, 0x00


	//----- nvinfo : EIATTR_KPARAM_INFO
	.align		4
.L_11:
        /*0018*/ 	.byte	0x04, 0x17
        /*001a*/ 	.short	(.L_13 - .L_12)
.L_12:
        /*001c*/ 	.word	0x00000000
        /*0020*/ 	.short	0x0000
        /*0022*/ 	.short	0x0000
        /*0024*/ 	.byte	0x00, 0xf4, 0x21, 0x00


	//----- nvinfo : EIATTR_SPARSE_MMA_MASK
	.align		4
.L_13:
        /*0028*/ 	.byte	0x03, 0x50
        /*002a*/ 	.short	0x0000


	//----- nvinfo : EIATTR_MAXREG_COUNT
	.align		4
        /*002c*/ 	.byte	0x03, 0x1b
        /*002e*/ 	.short	0x00ff


	//----- nvinfo : EIATTR_EXIT_INSTR_OFFSETS
	.align		4
        /*0030*/ 	.byte	0x04, 0x1c
        /*0032*/ 	.short	(.L_15 - .L_14)


	//   ....[0]....
.L_14:
        /*0034*/ 	.word	0x00000090


	//   ....[1]....
        /*0038*/ 	.word	0x000000c0


	//----- nvinfo : EIATTR_REQNTID
	.align		4
.L_15:
        /*003c*/ 	.byte	0x04, 0x10
        /*003e*/ 	.short	(.L_17 - .L_16)
.L_16:
        /*0040*/ 	.word	0x00000020
        /*0044*/ 	.word	0x00000001
        /*0048*/ 	.word	0x00000001


	//----- nvinfo : EIATTR_CBANK_PARAM_SIZE
	.align		4
.L_17:
        /*004c*/ 	.byte	0x03, 0x19
        /*004e*/ 	.short	0x000c


	//----- nvinfo : EIATTR_PARAM_CBANK
	.align		4
        /*0050*/ 	.byte	0x04, 0x0a
        /*0052*/ 	.short	(.L_19 - .L_18)
	.align		4
.L_18:
        /*0054*/ 	.word	index@(.nv.constant0.triton_poi_fused_new_zeros_0)
        /*0058*/ 	.short	0x0210
        /*005a*/ 	.short	0x000c


	//----- nvinfo : EIATTR_SW_WAR
	.align		4
.L_19:
        /*005c*/ 	.byte	0x04, 0x36
        /*005e*/ 	.short	(.L_21 - .L_20)
.L_20:
        /*0060*/ 	.word	0x00000008
.L_21:


//--------------------- .nv.callgraph             --------------------------
	.section	.nv.callgraph,"",@"SHT_CUDA_CALLGRAPH"
	.align	4
	.sectionentsize	8
	.align		4
        /*0000*/ 	.word	0x00000000
	.align		4
        /*0004*/ 	.word	0xffffffff
	.align		4
        /*0008*/ 	.word	0x00000000
	.align		4
        /*000c*/ 	.word	0xfffffffe
	.align		4
        /*0010*/ 	.word	0x00000000
	.align		4
        /*0014*/ 	.word	0xfffffffd
	.align		4
        /*0018*/ 	.word	0x00000000
	.align		4
        /*001c*/ 	.word	0xfffffffc


//--------------------- .text.triton_poi_fused_new_zeros_0 --------------------------
	.section	.text.triton_poi_fused_new_zeros_0,"ax",@progbits
	.align	128
        .global         triton_poi_fused_new_zeros_0
        .type           triton_poi_fused_new_zeros_0,@function
        .size           triton_poi_fused_new_zeros_0,(.L_x_1 - triton_poi_fused_new_zeros_0)
        .other          triton_poi_fused_new_zeros_0,@"STO_CUDA_ENTRY STV_DEFAULT"
triton_poi_fused_new_zeros_0:
.text.triton_poi_fused_new_zeros_0:
[----:B------:R-:W0:Y:S02]  /*0000*/  LDC R1, c[0x0][0x28] ;  /* 0x00000a00ff017b82 */ /* 0x000e240000000800 */
[----:B------:R-:W1:Y:S01]  /*0010*/  S2R R4, SR_TID.X ;  /* 0x0000000000047919 */ /* 0x000e620000002100 */
[----:B------:R-:W2:Y:S01]  /*0020*/  LDC.64 R2, c[0x0][0x210] ;  /* 0x00008400ff027b82 */ /* 0x000ea20000000a00 */
[----:B------:R-:W3:Y:S01]  /*0030*/  S2R R5, SR_CTAID.X ;  /* 0x0000000000057919 */ /* 0x000ee20000002500 */
[C---:B-1----:R-:W-:Y:S02]  /*0040*/  LOP3.LUT R0, R4.reuse, 0xf, RZ, 0xc0, !PT ;  /* 0x0000000f04007812 */ /* 0x042fe400078ec0ff */
[----:B------:R-:W-:-:S03]  /*0050*/  LOP3.LUT P0, RZ, R4, 0x10, RZ, 0xc0, !PT ;  /* 0x0000001004ff7812 */ /* 0x000fc6000780c0ff */
[----:B---3--:R-:W-:-:S04]  /*0060*/  IMAD R5, R5, 0x10, R0 ;  /* 0x0000001005057824 */ /* 0x008fc800078e0200 */
[C---:B--2---:R-:W-:Y:S01]  /*0070*/  IMAD.WIDE R2, R5.reuse, 0x4, R2 ;  /* 0x0000000405027825 */ /* 0x044fe200078e0202 */
[----:B------:R-:W-:-:S13]  /*0080*/  ISETP.LT.AND P0, PT, R5, 0x10, !P0 ;  /* 0x000000100500780c */ /* 0x000fda0004701270 */
[----:B------:R-:W-:Y:S05]  /*0090*/  @!P0 EXIT ;  /* 0x000000000000894d */ /* 0x000fea0003800000 */
[----:B------:R-:W-:Y:S02]  /*00a0*/  ULDC.64 UR4, c[0x0][0x208] ;  /* 0x0000820000047ab9 */ /* 0x000fe40000000a00 */
[----:B------:R-:W-:Y:S01]  /*00b0*/  STG.E desc[UR4][R2.64], RZ ;  /* 0x000000ff02007986 */ /* 0x000fe2000c101904 */
[----:B------:R-:W-:Y:S05]  /*00c0*/  EXIT ;  /* 0x000000000000794d */ /* 0x000fea0003800000 */
.L_x_0:
[----:B------:R-:W-:-:S00]  /*00d0*/  BRA `(.L_x_0) ;  /* 0xfffffffc00fc7947 */ /* 0x000fc0000383ffff */
[----:B------:R-:W-:-:S00]  /*00e0*/  NOP ;  /* 0x0000000000007918 */ /* 0x000fc00000000000 */
        /* <DEDUP_REMOVED lines=9> */
.L_x_1:


//--------------------- .nv.constant0.triton_poi_fused_new_zeros_0 --------------------------
	.section	.nv.constant0.triton_poi_fused_new_zeros_0,"a",@progbits
	.sectionflags	@""
	.align	4
.nv.constant0.triton_poi_fused_new_zeros_0:
	.zero		540
